//
// Generated by NVIDIA NVVM Compiler
//
// Compiler Build ID: CL-36424714
// Cuda compilation tools, release 13.0, V13.0.88
// Based on NVVM 20.0.0
//

.version 9.0
.target sm_100
.address_size 64

	// .globl	_Z9reduce_v5Py
// _ZZ9reduce_v5PyE4data has been demoted

.visible .entry _Z9reduce_v5Py(
	.param .u64 .ptr .align 1 _Z9reduce_v5Py_param_0
)
{
	.reg .pred 	%p<7>;
	.reg .b32 	%r<5>;
	.reg .b64 	%rd<31>;
	// demoted variable
	.shared .align 8 .b8 _ZZ9reduce_v5PyE4data[4096];
	ld.param.u64 	%rd2, [_Z9reduce_v5Py_param_0];
	cvta.to.global.u64 	%rd1, %rd2;
	mov.u32 	%r1, %tid.x;
	setp.gt.u32 	%p1, %r1, 511;
	shl.b32 	%r3, %r1, 3;
	mov.u32 	%r4, _ZZ9reduce_v5PyE4data;
	add.s32 	%r2, %r4, %r3;
	@%p1 bra 	$L__BB0_2;
	mul.wide.u32 	%rd3, %r1, 8;
	add.s64 	%rd4, %rd1, %rd3;
	ld.global.u64 	%rd5, [%rd4];
	ld.global.u64 	%rd6, [%rd4+4096];
	add.s64 	%rd7, %rd6, %rd5;
	st.shared.u64 	[%r2], %rd7;
$L__BB0_2:
	bar.sync 	0;
	setp.gt.u32 	%p2, %r1, 255;
	@%p2 bra 	$L__BB0_4;
	ld.shared.u64 	%rd8, [%r2+2048];
	ld.shared.u64 	%rd9, [%r2];
	add.s64 	%rd10, %rd9, %rd8;
	st.shared.u64 	[%r2], %rd10;
$L__BB0_4:
	bar.sync 	0;
	setp.gt.u32 	%p3, %r1, 127;
	@%p3 bra 	$L__BB0_6;
	ld.shared.u64 	%rd11, [%r2+1024];
	ld.shared.u64 	%rd12, [%r2];
	add.s64 	%rd13, %rd12, %rd11;
	st.shared.u64 	[%r2], %rd13;
$L__BB0_6:
	bar.sync 	0;
	setp.gt.u32 	%p4, %r1, 63;
	@%p4 bra 	$L__BB0_8;
	ld.shared.u64 	%rd14, [%r2+512];
	ld.shared.u64 	%rd15, [%r2];
	add.s64 	%rd16, %rd15, %rd14;
	st.shared.u64 	[%r2], %rd16;
$L__BB0_8:
	bar.sync 	0;
	setp.gt.u32 	%p5, %r1, 31;
	@%p5 bra 	$L__BB0_11;
	ld.shared.u64 	%rd17, [%r2+256];
	ld.shared.u64 	%rd18, [%r2];
	add.s64 	%rd19, %rd18, %rd17;
	ld.shared.u64 	%rd20, [%r2+128];
	add.s64 	%rd21, %rd20, %rd19;
	ld.shared.u64 	%rd22, [%r2+64];
	add.s64 	%rd23, %rd22, %rd21;
	ld.shared.u64 	%rd24, [%r2+32];
	add.s64 	%rd25, %rd24, %rd23;
	ld.shared.u64 	%rd26, [%r2+16];
	add.s64 	%rd27, %rd26, %rd25;
	ld.shared.u64 	%rd28, [%r2+8];
	add.s64 	%rd29, %rd28, %rd27;
	st.shared.u64 	[%r2], %rd29;
	setp.ne.s32 	%p6, %r1, 0;
	@%p6 bra 	$L__BB0_11;
	ld.shared.u64 	%rd30, [_ZZ9reduce_v5PyE4data];
	st.global.u64 	[%rd1], %rd30;
$L__BB0_11:
	ret;

}


// ===== COMPILED SASS (sm_100) =====

	.target	sm_100

	.elftype	@"ET_EXEC"


//--------------------- .note.nv.tkinfo           --------------------------
	.section	.note.nv.tkinfo,"",@"SHT_NOTE"
	.sectionflags	@"SHF_NOTE_NV_TKINFO"
	.tkinfo
        /*0018*/ 	.word	0x00000002
        /*0030*/ 	.string	""
        /*0030*/ 	.string	"ptxas"
        /*0030*/ 	.string	"Cuda compilation tools, release 13.0, V13.0.88"
        /*0030*/ 	.string	"Build cuda_13.0.r13.0/compiler.36424714_0"
        /*0030*/ 	.string	"-arch sm_100 -m 64 "



//--------------------- .note.nv.cuinfo           --------------------------
	.section	.note.nv.cuinfo,"",@"SHT_NOTE"
	.sectionflags	@"SHF_NOTE_NV_CUINFO"
        /*0018*/ 	.short	0x0002
        /*001a*/ 	.short	0x0064
        /*001c*/ 	.short	0x0082
	.zero		2


//--------------------- .nv.info                  --------------------------
	.section	.nv.info,"",@"SHT_CUDA_INFO"
	.align	4


	//----- nvinfo : EIATTR_REGCOUNT
	.align		4
        /*0000*/ 	.byte	0x04, 0x2f
        /*0002*/ 	.short	(.L_1 - .L_0)
	.align		4
.L_0:
        /*0004*/ 	.word	index@(_Z9reduce_v5Py)
        /*0008*/ 	.word	0x00000014


	//----- nvinfo : EIATTR_FRAME_SIZE
	.align		4
.L_1:
        /*000c*/ 	.byte	0x04, 0x11
        /*000e*/ 	.short	(.L_3 - .L_2)
	.align		4
.L_2:
        /*0010*/ 	.word	index@(_Z9reduce_v5Py)
        /*0014*/ 	.word	0x00000000


	//----- nvinfo : EIATTR_MIN_STACK_SIZE
	.align		4
.L_3:
        /*0018*/ 	.byte	0x04, 0x12
        /*001a*/ 	.short	(.L_5 - .L_4)
	.align		4
.L_4:
        /*001c*/ 	.word	index@(_Z9reduce_v5Py)
        /*0020*/ 	.word	0x00000000
.L_5:


//--------------------- .nv.compat                --------------------------
	.section	.nv.compat,"",@"SHT_CUDA_COMPAT_INFO"
	.align	4
        /*0000*/ 	.byte	0x02, 0x09, 0x00, 0x00, 0x02, 0x02, 0x01, 0x00, 0x02, 0x05, 0x05, 0x00, 0x03, 0x07, 0x01, 0x01
        /*0010*/ 	.byte	0x02, 0x03, 0x00, 0x00, 0x02, 0x06, 0x01, 0x00, 0x04, 0x0b, 0x08, 0x00, 0x09, 0x00, 0x00, 0x00
        /*0020*/ 	.byte	0x00, 0x00, 0x00, 0x00


//--------------------- .nv.info._Z9reduce_v5Py   --------------------------
	.section	.nv.info._Z9reduce_v5Py,"",@"SHT_CUDA_INFO"
	.sectionflags	@""
	.align	4


	//----- nvinfo : EIATTR_CUDA_API_VERSION
	.align		4
        /*0000*/ 	.byte	0x04, 0x37
        /*0002*/ 	.short	(.L_7 - .L_6)
.L_6:
        /*0004*/ 	.word	0x00000082


	//----- nvinfo : EIATTR_KPARAM_INFO
	.align		4
.L_7:
        /*0008*/ 	.byte	0x04, 0x17
        /*000a*/ 	.short	(.L_9 - .L_8)
.L_8:
        /*000c*/ 	.word	0x00000000
        /*0010*/ 	.short	0x0000
        /*0012*/ 	.short	0x0000
        /*0014*/ 	.byte	0x00, 0xf5, 0x21, 0x00


	//----- nvinfo : EIATTR_SPARSE_MMA_MASK
	.align		4
.L_9:
        /*0018*/ 	.byte	0x03, 0x50
        /*001a*/ 	.short	0x0000


	//----- nvinfo : EIATTR_MAXREG_COUNT
	.align		4
        /*001c*/ 	.byte	0x03, 0x1b
        /*001e*/ 	.short	0x00ff


	//----- nvinfo : EIATTR_NUM_BARRIERS
	.align		4
        /*0020*/ 	.byte	0x02, 0x4c
        /*0022*/ 	.byte	0x01
	.zero		1


	//----- nvinfo : EIATTR_MERCURY_ISA_VERSION
	.align		4
        /*0024*/ 	.byte	0x03, 0x5f
        /*0026*/ 	.short	0x0101


	//----- nvinfo : EIATTR_VRC_CTA_INIT_COUNT
	.align		4
        /*0028*/ 	.byte	0x02, 0x4a
	.zero		1
	.zero		1


	//----- nvinfo : EIATTR_EXIT_INSTR_OFFSETS
	.align		4
        /*002c*/ 	.byte	0x04, 0x1c
        /*002e*/ 	.short	(.L_11 - .L_10)


	//   ....[0]....
.L_10:
        /*0030*/ 	.word	0x00000260


	//   ....[1]....
        /*0034*/ 	.word	0x00000360


	//   ....[2]....
        /*0038*/ 	.word	0x000003a0


	//----- nvinfo : EIATTR_CBANK_PARAM_SIZE
	.align		4
.L_11:
        /*003c*/ 	.byte	0x03, 0x19
        /*003e*/ 	.short	0x0008


	//----- nvinfo : EIATTR_PARAM_CBANK
	.align		4
        /*0040*/ 	.byte	0x04, 0x0a
        /*0042*/ 	.short	(.L_13 - .L_12)
	.align		4
.L_12:
        /*0044*/ 	.word	index@(.nv.constant0._Z9reduce_v5Py)
        /*0048*/ 	.short	0x0380
        /*004a*/ 	.short	0x0008


	//----- nvinfo : EIATTR_SW_WAR
	.align		4
.L_13:
        /*004c*/ 	.byte	0x04, 0x36
        /*004e*/ 	.short	(.L_15 - .L_14)
.L_14:
        /*0050*/ 	.word	0x00000008
.L_15:


//--------------------- .nv.callgraph             --------------------------
	.section	.nv.callgraph,"",@"SHT_CUDA_CALLGRAPH"
	.align	4
	.sectionentsize	8
	.align		4
        /*0000*/ 	.word	0x00000000
	.align		4
        /*0004*/ 	.word	0xffffffff
	.align		4
        /*0008*/ 	.word	0x00000000
	.align		4
        /*000c*/ 	.word	0xfffffffe
	.align		4
        /*0010*/ 	.word	0x00000000
	.align		4
        /*0014*/ 	.word	0xfffffffd
	.align		4
        /*0018*/ 	.word	0x00000000
	.align		4
        /*001c*/ 	.word	0xfffffffc


//--------------------- .text._Z9reduce_v5Py      --------------------------
	.section	.text._Z9reduce_v5Py,"ax",@progbits
	.align	128
        .global         _Z9reduce_v5Py
        .type           _Z9reduce_v5Py,@function
        .size           _Z9reduce_v5Py,(.L_x_1 - _Z9reduce_v5Py)
        .other          _Z9reduce_v5Py,@"STO_CUDA_ENTRY STV_DEFAULT"
_Z9reduce_v5Py:
.text._Z9reduce_v5Py:
[----:B------:R-:W-:Y:S01]  /*0000*/  LDC R1, c[0x0][0x37c] ;  /* 0x0000df00ff017b82 */ /* 0x000fe20000000800 */
[----:B------:R-:W0:Y:S01]  /*0010*/  S2R R0, SR_TID.X ;  /* 0x0000000000007919 */ /* 0x000e220000002100 */
[----:B------:R-:W1:Y:S01]  /*0020*/  LDCU.64 UR6, c[0x0][0x358] ;  /* 0x00006b00ff0677ac */ /* 0x000e620008000a00 */
[----:B0-----:R-:W-:-:S13]  /*0030*/  ISETP.GT.U32.AND P1, PT, R0, 0x1ff, PT ;  /* 0x000001ff0000780c */ /* 0x001fda0003f24070 */
[----:B------:R-:W0:Y:S02]  /*0040*/  @!P1 LDC.64 R4, c[0x0][0x380] ;  /* 0x0000e000ff049b82 */ /* 0x000e240000000a00 */
[----:B0-----:R-:W-:-:S05]  /*0050*/  @!P1 IMAD.WIDE.U32 R4, R0, 0x8, R4 ;  /* 0x0000000800049825 */ /* 0x001fca00078e0004 */
[----:B-1----:R-:W2:Y:S04]  /*0060*/  @!P1 LDG.E.64 R2, desc[UR6][R4.64] ;  /* 0x0000000604029981 */ /* 0x002ea8000c1e1b00 */
[----:B------:R-:W2:Y:S01]  /*0070*/  @!P1 LDG.E.64 R6, desc[UR6][R4.64+0x1000] ;  /* 0x0010000604069981 */ /* 0x000ea2000c1e1b00 */
[----:B------:R-:W0:Y:S01]  /*0080*/  S2UR UR5, SR_CgaCtaId ;  /* 0x00000000000579c3 */ /* 0x000e220000008800 */
[----:B------:R-:W-:Y:S01]  /*0090*/  UMOV UR4, 0x400 ;  /* 0x0000040000047882 */ /* 0x000fe20000000000 */
[----:B------:R-:W-:Y:S01]  /*00a0*/  ISETP.GT.U32.AND P0, PT, R0, 0xff, PT ;  /* 0x000000ff0000780c */ /* 0x000fe20003f04070 */
[----:B0-----:R-:W-:Y:S01]  /*00b0*/  ULEA UR4, UR5, UR4, 0x18 ;  /* 0x0000000405047291 */ /* 0x001fe2000f8ec0ff */
[----:B--2---:R-:W-:-:S05]  /*00c0*/  @!P1 IADD3 R8, P2, PT, R2, R6, RZ ;  /* 0x0000000602089210 */ /* 0x004fca0007f5e0ff */
[----:B------:R-:W-:Y:S01]  /*00d0*/  LEA R2, R0, UR4, 0x3 ;  /* 0x0000000400027c11 */ /* 0x000fe2000f8e18ff */
[----:B------:R-:W-:-:S05]  /*00e0*/  @!P1 IMAD.X R9, R3, 0x1, R7, P2 ;  /* 0x0000000103099824 */ /* 0x000fca00010e0607 */
[----:B------:R-:W-:Y:S01]  /*00f0*/  @!P1 STS.64 [R2], R8 ;  /* 0x0000000802009388 */ /* 0x000fe20000000a00 */
[----:B------:R-:W-:Y:S01]  /*0100*/  BAR.SYNC.DEFER_BLOCKING 0x0 ;  /* 0x0000000000007b1d */ /* 0x000fe20000010000 */
[----:B------:R-:W-:-:S05]  /*0110*/  ISETP.GT.U32.AND P1, PT, R0, 0x7f, PT ;  /* 0x0000007f0000780c */ /* 0x000fca0003f24070 */
[----:B------:R-:W-:Y:S04]  /*0120*/  @!P0 LDS.64 R6, [R2+0x800] ;  /* 0x0008000002068984 */ /* 0x000fe80000000a00 */
[----:B------:R-:W0:Y:S02]  /*0130*/  @!P0 LDS.64 R4, [R2] ;  /* 0x0000000002048984 */ /* 0x000e240000000a00 */
[----:B0-----:R-:W-:-:S05]  /*0140*/  @!P0 IADD3 R10, P2, PT, R6, R4, RZ ;  /* 0x00000004060a8210 */ /* 0x001fca0007f5e0ff */
        /* <DEDUP_REMOVED lines=15> */
[----:B------:R0:W-:Y:S01]  /*0240*/  @!P0 STS.64 [R2], R4 ;  /* 0x0000000402008388 */ /* 0x0001e20000000a00 */
[----:B------:R-:W-:Y:S06]  /*0250*/  BAR.SYNC.DEFER_BLOCKING 0x0 ;  /* 0x0000000000007b1d */ /* 0x000fec0000010000 */
[----:B------:R-:W-:Y:S05]  /*0260*/  @P1 EXIT ;  /* 0x000000000000194d */ /* 0x000fea0003800000 */
[----:B0-----:R-:W-:Y:S04]  /*0270*/  LDS.64 R4, [R2+0x100] ;  /* 0x0001000002047984 */ /* 0x001fe80000000a00 */
[----:B------:R-:W-:Y:S04]  /*0280*/  LDS.64 R6, [R2] ;  /* 0x0000000002067984 */ /* 0x000fe80000000a00 */
[----:B------:R-:W0:Y:S04]  /*0290*/  LDS.64 R8, [R2+0x80] ;  /* 0x0000800002087984 */ /* 0x000e280000000a00 */
[----:B------:R-:W-:Y:S04]  /*02a0*/  LDS.64 R10, [R2+0x40] ;  /* 0x00004000020a7984 */ /* 0x000fe80000000a00 */
[----:B------:R-:W1:Y:S04]  /*02b0*/  LDS.64 R12, [R2+0x20] ;  /* 0x00002000020c7984 */ /* 0x000e680000000a00 */
[----:B------:R-:W-:Y:S04]  /*02c0*/  LDS.64 R14, [R2+0x10] ;  /* 0x00001000020e7984 */ /* 0x000fe80000000a00 */
[----:B------:R-:W2:Y:S01]  /*02d0*/  LDS.64 R16, [R2+0x8] ;  /* 0x0000080002107984 */ /* 0x000ea20000000a00 */
[----:B0-----:R-:W-:-:S04]  /*02e0*/  IADD3 R3, P0, P1, R8, R6, R4 ;  /* 0x0000000608037210 */ /* 0x001fc8000791e004 */
[----:B------:R-:W-:Y:S02]  /*02f0*/  IADD3.X R7, PT, PT, R9, R7, R5, P0, P1 ;  /* 0x0000000709077210 */ /* 0x000fe400007e2405 */
[----:B-1----:R-:W-:-:S04]  /*0300*/  IADD3 R5, P0, P1, R12, R10, R3 ;  /* 0x0000000a0c057210 */ /* 0x002fc8000791e003 */
[----:B------:R-:W-:Y:S02]  /*0310*/  IADD3.X R11, PT, PT, R13, R11, R7, P0, P1 ;  /* 0x0000000b0d0b7210 */ /* 0x000fe400007e2407 */
[----:B------:R-:W-:Y:S02]  /*0320*/  ISETP.NE.AND P0, PT, R0, RZ, PT ;  /* 0x000000ff0000720c */ /* 0x000fe40003f05270 */
[----:B--2---:R-:W-:-:S04]  /*0330*/  IADD3 R4, P1, P2, R16, R14, R5 ;  /* 0x0000000e10047210 */ /* 0x004fc80007a3e005 */
[----:B------:R-:W-:-:S05]  /*0340*/  IADD3.X R5, PT, PT, R17, R15, R11, P1, P2 ;  /* 0x0000000f11057210 */ /* 0x000fca0000fe440b */
[----:B------:R0:W-:Y:S02]  /*0350*/  STS.64 [R2], R4 ;  /* 0x0000000402007388 */ /* 0x0001e40000000a00 */
[----:B------:R-:W-:Y:S05]  /*0360*/  @P0 EXIT ;  /* 0x000000000000094d */ /* 0x000fea0003800000 */
[----:B0-----:R-:W0:Y:S01]  /*0370*/  LDS.64 R2, [UR4] ;  /* 0x00000004ff027984 */ /* 0x001e220008000a00 */
[----:B------:R-:W0:Y:S03]  /*0380*/  LDC.64 R4, c[0x0][0x380] ;  /* 0x0000e000ff047b82 */ /* 0x000e260000000a00 */
[----:B0-----:R-:W-:Y:S01]  /*0390*/  STG.E.64 desc[UR6][R4.64], R2 ;  /* 0x0000000204007986 */ /* 0x001fe2000c101b06 */
[----:B------:R-:W-:Y:S05]  /*03a0*/  EXIT ;  /* 0x000000000000794d */ /* 0x000fea0003800000 */
.L_x_0:
[----:B------:R-:W-:-:S00]  /*03b0*/  BRA `(.L_x_0) ;  /* 0xfffffffc00fc7947 */ /* 0x000fc0000383ffff */
[----:B------:R-:W-:-:S00]  /*03c0*/  NOP ;  /* 0x0000000000007918 */ /* 0x000fc00000000000 */
        /* <DEDUP_REMOVED lines=11> */
.L_x_1:


//--------------------- .nv.shared._Z9reduce_v5Py --------------------------
	.section	.nv.shared._Z9reduce_v5Py,"aw",@nobits
	.sectionflags	@""
	.align	8
.nv.shared._Z9reduce_v5Py:
	.zero		5120


//--------------------- .nv.shared.reserved.0     --------------------------
	.section	.nv.shared.reserved.0,"aw",@nobits
	.weak		__nv_reservedSMEM_offset_0_alias
	.size		__nv_reservedSMEM_offset_0_alias, 0, 64
	.other		__nv_reservedSMEM_offset_0_alias,@"STO_CUDA_RESERVED_SHARED STV_DEFAULT"
__nv_reservedSMEM_offset_0_alias:
	.zero		0
	.zero		64


//--------------------- .nv.constant0._Z9reduce_v5Py --------------------------
	.section	.nv.constant0._Z9reduce_v5Py,"a",@progbits
	.sectionflags	@""
	.align	4
.nv.constant0._Z9reduce_v5Py:
	.zero		904


//--------------------- SYMBOLS --------------------------

	.type		.nv.reservedSmem.offset0,@object
	.size		.nv.reservedSmem.offset0,0x4
	.type		.nv.reservedSmem.cap,@object
	.size		.nv.reservedSmem.cap,0x4
